//
// Generated by NVIDIA NVVM Compiler
//
// Compiler Build ID: CL-36424714
// Cuda compilation tools, release 13.0, V13.0.88
// Based on NVVM 20.0.0
//

.version 9.0
.target sm_100
.address_size 64

	// .globl	_Z9solve_stmPjj
.global .align 1 .b8 _ZN34_INTERNAL_032eec21_4_k_cu_fb7fb9364cuda3std3__45__cpo5beginE[1];
.global .align 1 .b8 _ZN34_INTERNAL_032eec21_4_k_cu_fb7fb9364cuda3std3__45__cpo3endE[1];
.global .align 1 .b8 _ZN34_INTERNAL_032eec21_4_k_cu_fb7fb9364cuda3std3__45__cpo6cbeginE[1];
.global .align 1 .b8 _ZN34_INTERNAL_032eec21_4_k_cu_fb7fb9364cuda3std3__45__cpo4cendE[1];
.global .align 1 .b8 _ZN34_INTERNAL_032eec21_4_k_cu_fb7fb9364cuda3std3__45__cpo6rbeginE[1];
.global .align 1 .b8 _ZN34_INTERNAL_032eec21_4_k_cu_fb7fb9364cuda3std3__45__cpo4rendE[1];
.global .align 1 .b8 _ZN34_INTERNAL_032eec21_4_k_cu_fb7fb9364cuda3std3__45__cpo7crbeginE[1];
.global .align 1 .b8 _ZN34_INTERNAL_032eec21_4_k_cu_fb7fb9364cuda3std3__45__cpo5crendE[1];
.global .align 1 .b8 _ZN34_INTERNAL_032eec21_4_k_cu_fb7fb9364cuda3std3__436_GLOBAL__N__032eec21_4_k_cu_fb7fb9366ignoreE[1];
.global .align 1 .b8 _ZN34_INTERNAL_032eec21_4_k_cu_fb7fb9364cuda3std3__419piecewise_constructE[1];
.global .align 1 .b8 _ZN34_INTERNAL_032eec21_4_k_cu_fb7fb9364cuda3std3__48in_placeE[1];
.global .align 1 .b8 _ZN34_INTERNAL_032eec21_4_k_cu_fb7fb9364cuda3std3__420unreachable_sentinelE[1];
.global .align 1 .b8 _ZN34_INTERNAL_032eec21_4_k_cu_fb7fb9364cuda3std3__47nulloptE[1];
.global .align 1 .b8 _ZN34_INTERNAL_032eec21_4_k_cu_fb7fb9364cuda3std3__48unexpectE[1];
.global .align 1 .b8 _ZN34_INTERNAL_032eec21_4_k_cu_fb7fb9364cuda3std6ranges3__45__cpo4swapE[1];
.global .align 1 .b8 _ZN34_INTERNAL_032eec21_4_k_cu_fb7fb9364cuda3std6ranges3__45__cpo9iter_moveE[1];
.global .align 1 .b8 _ZN34_INTERNAL_032eec21_4_k_cu_fb7fb9364cuda3std6ranges3__45__cpo5beginE[1];
.global .align 1 .b8 _ZN34_INTERNAL_032eec21_4_k_cu_fb7fb9364cuda3std6ranges3__45__cpo3endE[1];
.global .align 1 .b8 _ZN34_INTERNAL_032eec21_4_k_cu_fb7fb9364cuda3std6ranges3__45__cpo6cbeginE[1];
.global .align 1 .b8 _ZN34_INTERNAL_032eec21_4_k_cu_fb7fb9364cuda3std6ranges3__45__cpo4cendE[1];
.global .align 1 .b8 _ZN34_INTERNAL_032eec21_4_k_cu_fb7fb9364cuda3std6ranges3__45__cpo7advanceE[1];
.global .align 1 .b8 _ZN34_INTERNAL_032eec21_4_k_cu_fb7fb9364cuda3std6ranges3__45__cpo9iter_swapE[1];
.global .align 1 .b8 _ZN34_INTERNAL_032eec21_4_k_cu_fb7fb9364cuda3std6ranges3__45__cpo4nextE[1];
.global .align 1 .b8 _ZN34_INTERNAL_032eec21_4_k_cu_fb7fb9364cuda3std6ranges3__45__cpo4prevE[1];
.global .align 1 .b8 _ZN34_INTERNAL_032eec21_4_k_cu_fb7fb9364cuda3std6ranges3__45__cpo4dataE[1];
.global .align 1 .b8 _ZN34_INTERNAL_032eec21_4_k_cu_fb7fb9364cuda3std6ranges3__45__cpo5cdataE[1];
.global .align 1 .b8 _ZN34_INTERNAL_032eec21_4_k_cu_fb7fb9364cuda3std6ranges3__45__cpo4sizeE[1];
.global .align 1 .b8 _ZN34_INTERNAL_032eec21_4_k_cu_fb7fb9364cuda3std6ranges3__45__cpo5ssizeE[1];
.global .align 1 .b8 _ZN34_INTERNAL_032eec21_4_k_cu_fb7fb9364cuda3std6ranges3__45__cpo8distanceE[1];
.global .align 1 .b8 _ZN34_INTERNAL_032eec21_4_k_cu_fb7fb9366thrust24THRUST_300001_SM_1000_NS8cuda_cub3parE[1];
.global .align 1 .b8 _ZN34_INTERNAL_032eec21_4_k_cu_fb7fb9366thrust24THRUST_300001_SM_1000_NS8cuda_cub10par_nosyncE[1];
.global .align 1 .b8 _ZN34_INTERNAL_032eec21_4_k_cu_fb7fb9366thrust24THRUST_300001_SM_1000_NS6system6detail10sequential3seqE[1];
.global .align 1 .b8 _ZN34_INTERNAL_032eec21_4_k_cu_fb7fb9366thrust24THRUST_300001_SM_1000_NS12placeholders2_1E[1];
.global .align 1 .b8 _ZN34_INTERNAL_032eec21_4_k_cu_fb7fb9366thrust24THRUST_300001_SM_1000_NS12placeholders2_2E[1];
.global .align 1 .b8 _ZN34_INTERNAL_032eec21_4_k_cu_fb7fb9366thrust24THRUST_300001_SM_1000_NS12placeholders2_3E[1];
.global .align 1 .b8 _ZN34_INTERNAL_032eec21_4_k_cu_fb7fb9366thrust24THRUST_300001_SM_1000_NS12placeholders2_4E[1];
.global .align 1 .b8 _ZN34_INTERNAL_032eec21_4_k_cu_fb7fb9366thrust24THRUST_300001_SM_1000_NS12placeholders2_5E[1];
.global .align 1 .b8 _ZN34_INTERNAL_032eec21_4_k_cu_fb7fb9366thrust24THRUST_300001_SM_1000_NS12placeholders2_6E[1];
.global .align 1 .b8 _ZN34_INTERNAL_032eec21_4_k_cu_fb7fb9366thrust24THRUST_300001_SM_1000_NS12placeholders2_7E[1];
.global .align 1 .b8 _ZN34_INTERNAL_032eec21_4_k_cu_fb7fb9366thrust24THRUST_300001_SM_1000_NS12placeholders2_8E[1];
.global .align 1 .b8 _ZN34_INTERNAL_032eec21_4_k_cu_fb7fb9366thrust24THRUST_300001_SM_1000_NS12placeholders2_9E[1];
.global .align 1 .b8 _ZN34_INTERNAL_032eec21_4_k_cu_fb7fb9366thrust24THRUST_300001_SM_1000_NS12placeholders3_10E[1];
.global .align 1 .b8 _ZN34_INTERNAL_032eec21_4_k_cu_fb7fb9366thrust24THRUST_300001_SM_1000_NS3seqE[1];

.visible .entry _Z9solve_stmPjj(
	.param .u64 .ptr .align 1 _Z9solve_stmPjj_param_0,
	.param .u32 _Z9solve_stmPjj_param_1
)
{
	.reg .pred 	%p<2>;
	.reg .b32 	%r<16>;
	.reg .b64 	%rd<5>;

	ld.param.u64 	%rd1, [_Z9solve_stmPjj_param_0];
	ld.param.u32 	%r4, [_Z9solve_stmPjj_param_1];
	mov.u32 	%r6, %ctaid.x;
	mov.u32 	%r7, %ntid.x;
	mov.u32 	%r8, %tid.x;
	mad.lo.s32 	%r1, %r6, %r7, %r8;
	mov.u32 	%r9, %ctaid.y;
	mov.u32 	%r10, %ntid.y;
	mov.u32 	%r11, %tid.y;
	mad.lo.s32 	%r12, %r9, %r10, %r11;
	mul.lo.s32 	%r3, %r4, %r12;
	max.u32 	%r13, %r1, %r12;
	setp.ge.u32 	%p1, %r13, %r4;
	@%p1 bra 	$L__BB0_2;
	cvta.to.global.u64 	%rd2, %rd1;
	mul.lo.s32 	%r14, %r1, %r12;
	add.s32 	%r15, %r3, %r1;
	mul.wide.u32 	%rd3, %r15, 4;
	add.s64 	%rd4, %rd2, %rd3;
	st.global.u32 	[%rd4], %r14;
$L__BB0_2:
	ret;

}
	// .globl	_ZN3cub18CUB_300001_SM_10006detail11EmptyKernelIvEEvv
.visible .entry _ZN3cub18CUB_300001_SM_10006detail11EmptyKernelIvEEvv()
{


	ret;

}


// ===== COMPILED SASS (sm_100) =====

	.target	sm_100

	.elftype	@"ET_EXEC"


//--------------------- .note.nv.tkinfo           --------------------------
	.section	.note.nv.tkinfo,"",@"SHT_NOTE"
	.sectionflags	@"SHF_NOTE_NV_TKINFO"
	.tkinfo
        /*0018*/ 	.word	0x00000002
        /*0030*/ 	.string	""
        /*0030*/ 	.string	"ptxas"
        /*0030*/ 	.string	"Cuda compilation tools, release 13.0, V13.0.88"
        /*0030*/ 	.string	"Build cuda_13.0.r13.0/compiler.36424714_0"
        /*0030*/ 	.string	"-arch sm_100 -m 64 "



//--------------------- .note.nv.cuinfo           --------------------------
	.section	.note.nv.cuinfo,"",@"SHT_NOTE"
	.sectionflags	@"SHF_NOTE_NV_CUINFO"
        /*0018*/ 	.short	0x0002
        /*001a*/ 	.short	0x0064
        /*001c*/ 	.short	0x0082
	.zero		2


//--------------------- .nv.info                  --------------------------
	.section	.nv.info,"",@"SHT_CUDA_INFO"
	.align	4


	//----- nvinfo : EIATTR_REGCOUNT
	.align		4
        /*0000*/ 	.byte	0x04, 0x2f
        /*0002*/ 	.short	(.L_44 - .L_43)
	.align		4
.L_43:
        /*0004*/ 	.word	index@(_Z9solve_stmPjj)
        /*0008*/ 	.word	0x0000000a


	//----- nvinfo : EIATTR_FRAME_SIZE
	.align		4
.L_44:
        /*000c*/ 	.byte	0x04, 0x11
        /*000e*/ 	.short	(.L_46 - .L_45)
	.align		4
.L_45:
        /*0010*/ 	.word	index@(_Z9solve_stmPjj)
        /*0014*/ 	.word	0x00000000


	//----- nvinfo : EIATTR_REGCOUNT
	.align		4
.L_46:
        /*0018*/ 	.byte	0x04, 0x2f
        /*001a*/ 	.short	(.L_48 - .L_47)
	.align		4
.L_47:
        /*001c*/ 	.word	index@(_ZN3cub18CUB_300001_SM_10006detail11EmptyKernelIvEEvv)
        /*0020*/ 	.word	0x00000004


	//----- nvinfo : EIATTR_FRAME_SIZE
	.align		4
.L_48:
        /*0024*/ 	.byte	0x04, 0x11
        /*0026*/ 	.short	(.L_50 - .L_49)
	.align		4
.L_49:
        /*0028*/ 	.word	index@(_ZN3cub18CUB_300001_SM_10006detail11EmptyKernelIvEEvv)
        /*002c*/ 	.word	0x00000000


	//----- nvinfo : EIATTR_MIN_STACK_SIZE
	.align		4
.L_50:
        /*0030*/ 	.byte	0x04, 0x12
        /*0032*/ 	.short	(.L_52 - .L_51)
	.align		4
.L_51:
        /*0034*/ 	.word	index@(_ZN3cub18CUB_300001_SM_10006detail11EmptyKernelIvEEvv)
        /*0038*/ 	.word	0x00000000


	//----- nvinfo : EIATTR_MIN_STACK_SIZE
	.align		4
.L_52:
        /*003c*/ 	.byte	0x04, 0x12
        /*003e*/ 	.short	(.L_54 - .L_53)
	.align		4
.L_53:
        /*0040*/ 	.word	index@(_Z9solve_stmPjj)
        /*0044*/ 	.word	0x00000000
.L_54:


//--------------------- .nv.compat                --------------------------
	.section	.nv.compat,"",@"SHT_CUDA_COMPAT_INFO"
	.align	4
        /*0000*/ 	.byte	0x02, 0x09, 0x00, 0x00, 0x02, 0x02, 0x01, 0x00, 0x02, 0x05, 0x05, 0x00, 0x03, 0x07, 0x01, 0x01
        /*0010*/ 	.byte	0x02, 0x03, 0x00, 0x00, 0x02, 0x06, 0x01, 0x00, 0x04, 0x0b, 0x08, 0x00, 0x09, 0x00, 0x00, 0x00
        /*0020*/ 	.byte	0x00, 0x00, 0x00, 0x00


//--------------------- .nv.info._ZN3cub18CUB_300001_SM_10006detail11EmptyKernelIvEEvv --------------------------
	.section	.nv.info._ZN3cub18CUB_300001_SM_10006detail11EmptyKernelIvEEvv,"",@"SHT_CUDA_INFO"
	.sectionflags	@""
	.align	4


	//----- nvinfo : EIATTR_CUDA_API_VERSION
	.align		4
        /*0000*/ 	.byte	0x04, 0x37
        /*0002*/ 	.short	(.L_56 - .L_55)
.L_55:
        /*0004*/ 	.word	0x00000082


	//----- nvinfo : EIATTR_SPARSE_MMA_MASK
	.align		4
.L_56:
        /*0008*/ 	.byte	0x03, 0x50
        /*000a*/ 	.short	0x0000


	//----- nvinfo : EIATTR_MAXREG_COUNT
	.align		4
        /*000c*/ 	.byte	0x03, 0x1b
        /*000e*/ 	.short	0x00ff


	//----- nvinfo : EIATTR_MERCURY_ISA_VERSION
	.align		4
        /*0010*/ 	.byte	0x03, 0x5f
        /*0012*/ 	.short	0x0101


	//----- nvinfo : EIATTR_VRC_CTA_INIT_COUNT
	.align		4
        /*0014*/ 	.byte	0x02, 0x4a
	.zero		1
	.zero		1


	//----- nvinfo : EIATTR_EXIT_INSTR_OFFSETS
	.align		4
        /*0018*/ 	.byte	0x04, 0x1c
        /*001a*/ 	.short	(.L_58 - .L_57)


	//   ....[0]....
.L_57:
        /*001c*/ 	.word	0x00000010


	//----- nvinfo : EIATTR_SW_WAR
	.align		4
.L_58:
        /*0020*/ 	.byte	0x04, 0x36
        /*0022*/ 	.short	(.L_60 - .L_59)
.L_59:
        /*0024*/ 	.word	0x00000008
.L_60:


//--------------------- .nv.info._Z9solve_stmPjj  --------------------------
	.section	.nv.info._Z9solve_stmPjj,"",@"SHT_CUDA_INFO"
	.sectionflags	@""
	.align	4


	//----- nvinfo : EIATTR_CUDA_API_VERSION
	.align		4
        /*0000*/ 	.byte	0x04, 0x37
        /*0002*/ 	.short	(.L_62 - .L_61)
.L_61:
        /*0004*/ 	.word	0x00000082


	//----- nvinfo : EIATTR_KPARAM_INFO
	.align		4
.L_62:
        /*0008*/ 	.byte	0x04, 0x17
        /*000a*/ 	.short	(.L_64 - .L_63)
.L_63:
        /*000c*/ 	.word	0x00000000
        /*0010*/ 	.short	0x0001
        /*0012*/ 	.short	0x0008
        /*0014*/ 	.byte	0x00, 0xf0, 0x11, 0x00


	//----- nvinfo : EIATTR_KPARAM_INFO
	.align		4
.L_64:
        /*0018*/ 	.byte	0x04, 0x17
        /*001a*/ 	.short	(.L_66 - .L_65)
.L_65:
        /*001c*/ 	.word	0x00000000
        /*0020*/ 	.short	0x0000
        /*0022*/ 	.short	0x0000
        /*0024*/ 	.byte	0x00, 0xf5, 0x21, 0x00


	//----- nvinfo : EIATTR_SPARSE_MMA_MASK
	.align		4
.L_66:
        /*0028*/ 	.byte	0x03, 0x50
        /*002a*/ 	.short	0x0000


	//----- nvinfo : EIATTR_MAXREG_COUNT
	.align		4
        /*002c*/ 	.byte	0x03, 0x1b
        /*002e*/ 	.short	0x00ff


	//----- nvinfo : EIATTR_MERCURY_ISA_VERSION
	.align		4
        /*0030*/ 	.byte	0x03, 0x5f
        /*0032*/ 	.short	0x0101


	//----- nvinfo : EIATTR_VRC_CTA_INIT_COUNT
	.align		4
        /*0034*/ 	.byte	0x02, 0x4a
	.zero		1
	.zero		1


	//----- nvinfo : EIATTR_EXIT_INSTR_OFFSETS
	.align		4
        /*0038*/ 	.byte	0x04, 0x1c
        /*003a*/ 	.short	(.L_68 - .L_67)


	//   ....[0]....
.L_67:
        /*003c*/ 	.word	0x000000c0


	//   ....[1]....
        /*0040*/ 	.word	0x00000130


	//----- nvinfo : EIATTR_CBANK_PARAM_SIZE
	.align		4
.L_68:
        /*0044*/ 	.byte	0x03, 0x19
        /*0046*/ 	.short	0x000c


	//----- nvinfo : EIATTR_PARAM_CBANK
	.align		4
        /*0048*/ 	.byte	0x04, 0x0a
        /*004a*/ 	.short	(.L_70 - .L_69)
	.align		4
.L_69:
        /*004c*/ 	.word	index@(.nv.constant0._Z9solve_stmPjj)
        /*0050*/ 	.short	0x0380
        /*0052*/ 	.short	0x000c


	//----- nvinfo : EIATTR_SW_WAR
	.align		4
.L_70:
        /*0054*/ 	.byte	0x04, 0x36
        /*0056*/ 	.short	(.L_72 - .L_71)
.L_71:
        /*0058*/ 	.word	0x00000008
.L_72:


//--------------------- .nv.callgraph             --------------------------
	.section	.nv.callgraph,"",@"SHT_CUDA_CALLGRAPH"
	.align	4
	.sectionentsize	8
	.align		4
        /*0000*/ 	.word	0x00000000
	.align		4
        /*0004*/ 	.word	0xffffffff
	.align		4
        /*0008*/ 	.word	0x00000000
	.align		4
        /*000c*/ 	.word	0xfffffffe
	.align		4
        /*0010*/ 	.word	0x00000000
	.align		4
        /*0014*/ 	.word	0xfffffffd
	.align		4
        /*0018*/ 	.word	0x00000000
	.align		4
        /*001c*/ 	.word	0xfffffffc


//--------------------- .nv.constant4             --------------------------
	.section	.nv.constant4,"a",@progbits
	.align	8
	.align		8
.nv.constant4:
        /*0000*/ 	.dword	_ZN34_INTERNAL_032eec21_4_k_cu_fb7fb9364cuda3std3__45__cpo5beginE
	.align		8
        /*0008*/ 	.dword	_ZN34_INTERNAL_032eec21_4_k_cu_fb7fb9364cuda3std3__45__cpo3endE
	.align		8
        /*0010*/ 	.dword	_ZN34_INTERNAL_032eec21_4_k_cu_fb7fb9364cuda3std3__45__cpo6cbeginE
	.align		8
        /*0018*/ 	.dword	_ZN34_INTERNAL_032eec21_4_k_cu_fb7fb9364cuda3std3__45__cpo4cendE
	.align		8
        /*0020*/ 	.dword	_ZN34_INTERNAL_032eec21_4_k_cu_fb7fb9364cuda3std3__45__cpo6rbeginE
	.align		8
        /*0028*/ 	.dword	_ZN34_INTERNAL_032eec21_4_k_cu_fb7fb9364cuda3std3__45__cpo4rendE
	.align		8
        /*0030*/ 	.dword	_ZN34_INTERNAL_032eec21_4_k_cu_fb7fb9364cuda3std3__45__cpo7crbeginE
	.align		8
        /*0038*/ 	.dword	_ZN34_INTERNAL_032eec21_4_k_cu_fb7fb9364cuda3std3__45__cpo5crendE
	.align		8
        /*0040*/ 	.dword	_ZN34_INTERNAL_032eec21_4_k_cu_fb7fb9364cuda3std3__436_GLOBAL__N__032eec21_4_k_cu_fb7fb9366ignoreE
	.align		8
        /*0048*/ 	.dword	_ZN34_INTERNAL_032eec21_4_k_cu_fb7fb9364cuda3std3__419piecewise_constructE
	.align		8
        /*0050*/ 	.dword	_ZN34_INTERNAL_032eec21_4_k_cu_fb7fb9364cuda3std3__48in_placeE
	.align		8
        /*0058*/ 	.dword	_ZN34_INTERNAL_032eec21_4_k_cu_fb7fb9364cuda3std3__420unreachable_sentinelE
	.align		8
        /*0060*/ 	.dword	_ZN34_INTERNAL_032eec21_4_k_cu_fb7fb9364cuda3std3__47nulloptE
	.align		8
        /*0068*/ 	.dword	_ZN34_INTERNAL_032eec21_4_k_cu_fb7fb9364cuda3std3__48unexpectE
	.align		8
        /*0070*/ 	.dword	_ZN34_INTERNAL_032eec21_4_k_cu_fb7fb9364cuda3std6ranges3__45__cpo4swapE
	.align		8
        /*0078*/ 	.dword	_ZN34_INTERNAL_032eec21_4_k_cu_fb7fb9364cuda3std6ranges3__45__cpo9iter_moveE
	.align		8
        /*0080*/ 	.dword	_ZN34_INTERNAL_032eec21_4_k_cu_fb7fb9364cuda3std6ranges3__45__cpo5beginE
	.align		8
        /*0088*/ 	.dword	_ZN34_INTERNAL_032eec21_4_k_cu_fb7fb9364cuda3std6ranges3__45__cpo3endE
	.align		8
        /*0090*/ 	.dword	_ZN34_INTERNAL_032eec21_4_k_cu_fb7fb9364cuda3std6ranges3__45__cpo6cbeginE
	.align		8
        /*0098*/ 	.dword	_ZN34_INTERNAL_032eec21_4_k_cu_fb7fb9364cuda3std6ranges3__45__cpo4cendE
	.align		8
        /*00a0*/ 	.dword	_ZN34_INTERNAL_032eec21_4_k_cu_fb7fb9364cuda3std6ranges3__45__cpo7advanceE
	.align		8
        /*00a8*/ 	.dword	_ZN34_INTERNAL_032eec21_4_k_cu_fb7fb9364cuda3std6ranges3__45__cpo9iter_swapE
	.align		8
        /*00b0*/ 	.dword	_ZN34_INTERNAL_032eec21_4_k_cu_fb7fb9364cuda3std6ranges3__45__cpo4nextE
	.align		8
        /*00b8*/ 	.dword	_ZN34_INTERNAL_032eec21_4_k_cu_fb7fb9364cuda3std6ranges3__45__cpo4prevE
	.align		8
        /*00c0*/ 	.dword	_ZN34_INTERNAL_032eec21_4_k_cu_fb7fb9364cuda3std6ranges3__45__cpo4dataE
	.align		8
        /*00c8*/ 	.dword	_ZN34_INTERNAL_032eec21_4_k_cu_fb7fb9364cuda3std6ranges3__45__cpo5cdataE
	.align		8
        /*00d0*/ 	.dword	_ZN34_INTERNAL_032eec21_4_k_cu_fb7fb9364cuda3std6ranges3__45__cpo4sizeE
	.align		8
        /*00d8*/ 	.dword	_ZN34_INTERNAL_032eec21_4_k_cu_fb7fb9364cuda3std6ranges3__45__cpo5ssizeE
	.align		8
        /*00e0*/ 	.dword	_ZN34_INTERNAL_032eec21_4_k_cu_fb7fb9364cuda3std6ranges3__45__cpo8distanceE
	.align		8
        /*00e8*/ 	.dword	_ZN34_INTERNAL_032eec21_4_k_cu_fb7fb9366thrust24THRUST_300001_SM_1000_NS8cuda_cub3parE
	.align		8
        /*00f0*/ 	.dword	_ZN34_INTERNAL_032eec21_4_k_cu_fb7fb9366thrust24THRUST_300001_SM_1000_NS8cuda_cub10par_nosyncE
	.align		8
        /*00f8*/ 	.dword	_ZN34_INTERNAL_032eec21_4_k_cu_fb7fb9366thrust24THRUST_300001_SM_1000_NS6system6detail10sequential3seqE
	.align		8
        /*0100*/ 	.dword	_ZN34_INTERNAL_032eec21_4_k_cu_fb7fb9366thrust24THRUST_300001_SM_1000_NS12placeholders2_1E
	.align		8
        /*0108*/ 	.dword	_ZN34_INTERNAL_032eec21_4_k_cu_fb7fb9366thrust24THRUST_300001_SM_1000_NS12placeholders2_2E
	.align		8
        /*0110*/ 	.dword	_ZN34_INTERNAL_032eec21_4_k_cu_fb7fb9366thrust24THRUST_300001_SM_1000_NS12placeholders2_3E
	.align		8
        /*0118*/ 	.dword	_ZN34_INTERNAL_032eec21_4_k_cu_fb7fb9366thrust24THRUST_300001_SM_1000_NS12placeholders2_4E
	.align		8
        /*0120*/ 	.dword	_ZN34_INTERNAL_032eec21_4_k_cu_fb7fb9366thrust24THRUST_300001_SM_1000_NS12placeholders2_5E
	.align		8
        /*0128*/ 	.dword	_ZN34_INTERNAL_032eec21_4_k_cu_fb7fb9366thrust24THRUST_300001_SM_1000_NS12placeholders2_6E
	.align		8
        /*0130*/ 	.dword	_ZN34_INTERNAL_032eec21_4_k_cu_fb7fb9366thrust24THRUST_300001_SM_1000_NS12placeholders2_7E
	.align		8
        /*0138*/ 	.dword	_ZN34_INTERNAL_032eec21_4_k_cu_fb7fb9366thrust24THRUST_300001_SM_1000_NS12placeholders2_8E
	.align		8
        /*0140*/ 	.dword	_ZN34_INTERNAL_032eec21_4_k_cu_fb7fb9366thrust24THRUST_300001_SM_1000_NS12placeholders2_9E
	.align		8
        /*0148*/ 	.dword	_ZN34_INTERNAL_032eec21_4_k_cu_fb7fb9366thrust24THRUST_300001_SM_1000_NS12placeholders3_10E
	.align		8
        /*0150*/ 	.dword	_ZN34_INTERNAL_032eec21_4_k_cu_fb7fb9366thrust24THRUST_300001_SM_1000_NS3seqE


//--------------------- .text._ZN3cub18CUB_300001_SM_10006detail11EmptyKernelIvEEvv --------------------------
	.section	.text._ZN3cub18CUB_300001_SM_10006detail11EmptyKernelIvEEvv,"ax",@progbits
	.align	128
        .global         _ZN3cub18CUB_300001_SM_10006detail11EmptyKernelIvEEvv
        .type           _ZN3cub18CUB_300001_SM_10006detail11EmptyKernelIvEEvv,@function
        .size           _ZN3cub18CUB_300001_SM_10006detail11EmptyKernelIvEEvv,(.L_x_2 - _ZN3cub18CUB_300001_SM_10006detail11EmptyKernelIvEEvv)
        .other          _ZN3cub18CUB_300001_SM_10006detail11EmptyKernelIvEEvv,@"STO_CUDA_ENTRY STV_DEFAULT"
_ZN3cub18CUB_300001_SM_10006detail11EmptyKernelIvEEvv:
.text._ZN3cub18CUB_300001_SM_10006detail11EmptyKernelIvEEvv:
[----:B------:R-:W-:Y:S01]  /*0000*/  LDC R1, c[0x0][0x37c] ;  /* 0x0000df00ff017b82 */ /* 0x000fe20000000800 */
[----:B------:R-:W-:Y:S05]  /*0010*/  EXIT ;  /* 0x000000000000794d */ /* 0x000fea0003800000 */
.L_x_0:
[----:B------:R-:W-:-:S00]  /*0020*/  BRA `(.L_x_0) ;  /* 0xfffffffc00fc7947 */ /* 0x000fc0000383ffff */
[----:B------:R-:W-:-:S00]  /*0030*/  NOP ;  /* 0x0000000000007918 */ /* 0x000fc00000000000 */
        /* <DEDUP_REMOVED lines=12> */
.L_x_2:


//--------------------- .text._Z9solve_stmPjj     --------------------------
	.section	.text._Z9solve_stmPjj,"ax",@progbits
	.align	128
        .global         _Z9solve_stmPjj
        .type           _Z9solve_stmPjj,@function
        .size           _Z9solve_stmPjj,(.L_x_3 - _Z9solve_stmPjj)
        .other          _Z9solve_stmPjj,@"STO_CUDA_ENTRY STV_DEFAULT"
_Z9solve_stmPjj:
.text._Z9solve_stmPjj:
[----:B------:R-:W-:Y:S01]  /*0000*/  LDC R1, c[0x0][0x37c] ;  /* 0x0000df00ff017b82 */ /* 0x000fe20000000800 */
[----:B------:R-:W0:Y:S07]  /*0010*/  S2R R3, SR_TID.X ;  /* 0x0000000000037919 */ /* 0x000e2e0000002100 */
[----:B------:R-:W0:Y:S01]  /*0020*/  LDC R0, c[0x0][0x360] ;  /* 0x0000d800ff007b82 */ /* 0x000e220000000800 */
[----:B------:R-:W1:Y:S01]  /*0030*/  LDCU UR6, c[0x0][0x388] ;  /* 0x00007100ff0677ac */ /* 0x000e620008000800 */
[----:B------:R-:W2:Y:S06]  /*0040*/  S2R R2, SR_TID.Y ;  /* 0x0000000000027919 */ /* 0x000eac0000002200 */
[----:B------:R-:W0:Y:S08]  /*0050*/  S2UR UR4, SR_CTAID.X ;  /* 0x00000000000479c3 */ /* 0x000e300000002500 */
[----:B------:R-:W2:Y:S08]  /*0060*/  S2UR UR5, SR_CTAID.Y ;  /* 0x00000000000579c3 */ /* 0x000eb00000002600 */
[----:B------:R-:W2:Y:S01]  /*0070*/  LDC R5, c[0x0][0x364] ;  /* 0x0000d900ff057b82 */ /* 0x000ea20000000800 */
[----:B0-----:R-:W-:-:S02]  /*0080*/  IMAD R0, R0, UR4, R3 ;  /* 0x0000000400007c24 */ /* 0x001fc4000f8e0203 */
[----:B--2---:R-:W-:-:S05]  /*0090*/  IMAD R5, R5, UR5, R2 ;  /* 0x0000000505057c24 */ /* 0x004fca000f8e0202 */
[----:B------:R-:W-:-:S04]  /*00a0*/  VIMNMX.U32 R2, PT, PT, R0, R5, !PT ;  /* 0x0000000500027248 */ /* 0x000fc80007fe0000 */
[----:B-1----:R-:W-:-:S13]  /*00b0*/  ISETP.GE.U32.AND P0, PT, R2, UR6, PT ;  /* 0x0000000602007c0c */ /* 0x002fda000bf06070 */
[----:B------:R-:W-:Y:S05]  /*00c0*/  @P0 EXIT ;  /* 0x000000000000094d */ /* 0x000fea0003800000 */
[----:B------:R-:W0:Y:S01]  /*00d0*/  LDC.64 R2, c[0x0][0x380] ;  /* 0x0000e000ff027b82 */ /* 0x000e220000000a00 */
[----:B------:R-:W1:Y:S01]  /*00e0*/  LDCU.64 UR4, c[0x0][0x358] ;  /* 0x00006b00ff0477ac */ /* 0x000e620008000a00 */
[----:B------:R-:W-:Y:S02]  /*00f0*/  IMAD R7, R5, UR6, R0 ;  /* 0x0000000605077c24 */ /* 0x000fe4000f8e0200 */
[----:B------:R-:W-:Y:S02]  /*0100*/  IMAD R5, R0, R5, RZ ;  /* 0x0000000500057224 */ /* 0x000fe400078e02ff */
[----:B0-----:R-:W-:-:S05]  /*0110*/  IMAD.WIDE.U32 R2, R7, 0x4, R2 ;  /* 0x0000000407027825 */ /* 0x001fca00078e0002 */
[----:B-1----:R-:W-:Y:S01]  /*0120*/  STG.E desc[UR4][R2.64], R5 ;  /* 0x0000000502007986 */ /* 0x002fe2000c101904 */
[----:B------:R-:W-:Y:S05]  /*0130*/  EXIT ;  /* 0x000000000000794d */ /* 0x000fea0003800000 */
.L_x_1:
        /* <DEDUP_REMOVED lines=12> */
.L_x_3:


//--------------------- .nv.shared.reserved.0     --------------------------
	.section	.nv.shared.reserved.0,"aw",@nobits
	.weak		__nv_reservedSMEM_offset_0_alias
	.size		__nv_reservedSMEM_offset_0_alias, 0, 64
	.other		__nv_reservedSMEM_offset_0_alias,@"STO_CUDA_RESERVED_SHARED STV_DEFAULT"
__nv_reservedSMEM_offset_0_alias:
	.zero		0
	.zero		64


//--------------------- .nv.global                --------------------------
	.section	.nv.global,"aw",@nobits
.nv.global:
	.type		_ZN34_INTERNAL_032eec21_4_k_cu_fb7fb9366thrust24THRUST_300001_SM_1000_NS3seqE,@object
	.size		_ZN34_INTERNAL_032eec21_4_k_cu_fb7fb9366thrust24THRUST_300001_SM_1000_NS3seqE,(_ZN34_INTERNAL_032eec21_4_k_cu_fb7fb9364cuda3std3__48in_placeE - _ZN34_INTERNAL_032eec21_4_k_cu_fb7fb9366thrust24THRUST_300001_SM_1000_NS3seqE)
_ZN34_INTERNAL_032eec21_4_k_cu_fb7fb9366thrust24THRUST_300001_SM_1000_NS3seqE:
	.zero		1
	.type		_ZN34_INTERNAL_032eec21_4_k_cu_fb7fb9364cuda3std3__48in_placeE,@object
	.size		_ZN34_INTERNAL_032eec21_4_k_cu_fb7fb9364cuda3std3__48in_placeE,(_ZN34_INTERNAL_032eec21_4_k_cu_fb7fb9364cuda3std6ranges3__45__cpo4sizeE - _ZN34_INTERNAL_032eec21_4_k_cu_fb7fb9364cuda3std3__48in_placeE)
_ZN34_INTERNAL_032eec21_4_k_cu_fb7fb9364cuda3std3__48in_placeE:
	.zero		1
	.type		_ZN34_INTERNAL_032eec21_4_k_cu_fb7fb9364cuda3std6ranges3__45__cpo4sizeE,@object
	.size		_ZN34_INTERNAL_032eec21_4_k_cu_fb7fb9364cuda3std6ranges3__45__cpo4sizeE,(_ZN34_INTERNAL_032eec21_4_k_cu_fb7fb9366thrust24THRUST_300001_SM_1000_NS12placeholders2_3E - _ZN34_INTERNAL_032eec21_4_k_cu_fb7fb9364cuda3std6ranges3__45__cpo4sizeE)
_ZN34_INTERNAL_032eec21_4_k_cu_fb7fb9364cuda3std6ranges3__45__cpo4sizeE:
	.zero		1
	.type		_ZN34_INTERNAL_032eec21_4_k_cu_fb7fb9366thrust24THRUST_300001_SM_1000_NS12placeholders2_3E,@object
	.size		_ZN34_INTERNAL_032eec21_4_k_cu_fb7fb9366thrust24THRUST_300001_SM_1000_NS12placeholders2_3E,(_ZN34_INTERNAL_032eec21_4_k_cu_fb7fb9364cuda3std3__45__cpo6cbeginE - _ZN34_INTERNAL_032eec21_4_k_cu_fb7fb9366thrust24THRUST_300001_SM_1000_NS12placeholders2_3E)
_ZN34_INTERNAL_032eec21_4_k_cu_fb7fb9366thrust24THRUST_300001_SM_1000_NS12placeholders2_3E:
	.zero		1
	.type		_ZN34_INTERNAL_032eec21_4_k_cu_fb7fb9364cuda3std3__45__cpo6cbeginE,@object
	.size		_ZN34_INTERNAL_032eec21_4_k_cu_fb7fb9364cuda3std3__45__cpo6cbeginE,(_ZN34_INTERNAL_032eec21_4_k_cu_fb7fb9364cuda3std6ranges3__45__cpo6cbeginE - _ZN34_INTERNAL_032eec21_4_k_cu_fb7fb9364cuda3std3__45__cpo6cbeginE)
_ZN34_INTERNAL_032eec21_4_k_cu_fb7fb9364cuda3std3__45__cpo6cbeginE:
	.zero		1
	.type		_ZN34_INTERNAL_032eec21_4_k_cu_fb7fb9364cuda3std6ranges3__45__cpo6cbeginE,@object
	.size		_ZN34_INTERNAL_032eec21_4_k_cu_fb7fb9364cuda3std6ranges3__45__cpo6cbeginE,(_ZN34_INTERNAL_032eec21_4_k_cu_fb7fb9366thrust24THRUST_300001_SM_1000_NS12placeholders2_7E - _ZN34_INTERNAL_032eec21_4_k_cu_fb7fb9364cuda3std6ranges3__45__cpo6cbeginE)
_ZN34_INTERNAL_032eec21_4_k_cu_fb7fb9364cuda3std6ranges3__45__cpo6cbeginE:
	.zero		1
	.type		_ZN34_INTERNAL_032eec21_4_k_cu_fb7fb9366thrust24THRUST_300001_SM_1000_NS12placeholders2_7E,@object
	.size		_ZN34_INTERNAL_032eec21_4_k_cu_fb7fb9366thrust24THRUST_300001_SM_1000_NS12placeholders2_7E,(_ZN34_INTERNAL_032eec21_4_k_cu_fb7fb9364cuda3std3__45__cpo7crbeginE - _ZN34_INTERNAL_032eec21_4_k_cu_fb7fb9366thrust24THRUST_300001_SM_1000_NS12placeholders2_7E)
_ZN34_INTERNAL_032eec21_4_k_cu_fb7fb9366thrust24THRUST_300001_SM_1000_NS12placeholders2_7E:
	.zero		1
	.type		_ZN34_INTERNAL_032eec21_4_k_cu_fb7fb9364cuda3std3__45__cpo7crbeginE,@object
	.size		_ZN34_INTERNAL_032eec21_4_k_cu_fb7fb9364cuda3std3__45__cpo7crbeginE,(_ZN34_INTERNAL_032eec21_4_k_cu_fb7fb9364cuda3std6ranges3__45__cpo4nextE - _ZN34_INTERNAL_032eec21_4_k_cu_fb7fb9364cuda3std3__45__cpo7crbeginE)
_ZN34_INTERNAL_032eec21_4_k_cu_fb7fb9364cuda3std3__45__cpo7crbeginE:
	.zero		1
	.type		_ZN34_INTERNAL_032eec21_4_k_cu_fb7fb9364cuda3std6ranges3__45__cpo4nextE,@object
	.size		_ZN34_INTERNAL_032eec21_4_k_cu_fb7fb9364cuda3std6ranges3__45__cpo4nextE,(_ZN34_INTERNAL_032eec21_4_k_cu_fb7fb9364cuda3std6ranges3__45__cpo4swapE - _ZN34_INTERNAL_032eec21_4_k_cu_fb7fb9364cuda3std6ranges3__45__cpo4nextE)
_ZN34_INTERNAL_032eec21_4_k_cu_fb7fb9364cuda3std6ranges3__45__cpo4nextE:
	.zero		1
	.type		_ZN34_INTERNAL_032eec21_4_k_cu_fb7fb9364cuda3std6ranges3__45__cpo4swapE,@object
	.size		_ZN34_INTERNAL_032eec21_4_k_cu_fb7fb9364cuda3std6ranges3__45__cpo4swapE,(_ZN34_INTERNAL_032eec21_4_k_cu_fb7fb9366thrust24THRUST_300001_SM_1000_NS8cuda_cub10par_nosyncE - _ZN34_INTERNAL_032eec21_4_k_cu_fb7fb9364cuda3std6ranges3__45__cpo4swapE)
_ZN34_INTERNAL_032eec21_4_k_cu_fb7fb9364cuda3std6ranges3__45__cpo4swapE:
	.zero		1
	.type		_ZN34_INTERNAL_032eec21_4_k_cu_fb7fb9366thrust24THRUST_300001_SM_1000_NS8cuda_cub10par_nosyncE,@object
	.size		_ZN34_INTERNAL_032eec21_4_k_cu_fb7fb9366thrust24THRUST_300001_SM_1000_NS8cuda_cub10par_nosyncE,(_ZN34_INTERNAL_032eec21_4_k_cu_fb7fb9366thrust24THRUST_300001_SM_1000_NS12placeholders2_9E - _ZN34_INTERNAL_032eec21_4_k_cu_fb7fb9366thrust24THRUST_300001_SM_1000_NS8cuda_cub10par_nosyncE)
_ZN34_INTERNAL_032eec21_4_k_cu_fb7fb9366thrust24THRUST_300001_SM_1000_NS8cuda_cub10par_nosyncE:
	.zero		1
	.type		_ZN34_INTERNAL_032eec21_4_k_cu_fb7fb9366thrust24THRUST_300001_SM_1000_NS12placeholders2_9E,@object
	.size		_ZN34_INTERNAL_032eec21_4_k_cu_fb7fb9366thrust24THRUST_300001_SM_1000_NS12placeholders2_9E,(_ZN34_INTERNAL_032eec21_4_k_cu_fb7fb9364cuda3std3__436_GLOBAL__N__032eec21_4_k_cu_fb7fb9366ignoreE - _ZN34_INTERNAL_032eec21_4_k_cu_fb7fb9366thrust24THRUST_300001_SM_1000_NS12placeholders2_9E)
_ZN34_INTERNAL_032eec21_4_k_cu_fb7fb9366thrust24THRUST_300001_SM_1000_NS12placeholders2_9E:
	.zero		1
	.type		_ZN34_INTERNAL_032eec21_4_k_cu_fb7fb9364cuda3std3__436_GLOBAL__N__032eec21_4_k_cu_fb7fb9366ignoreE,@object
	.size		_ZN34_INTERNAL_032eec21_4_k_cu_fb7fb9364cuda3std3__436_GLOBAL__N__032eec21_4_k_cu_fb7fb9366ignoreE,(_ZN34_INTERNAL_032eec21_4_k_cu_fb7fb9364cuda3std6ranges3__45__cpo4dataE - _ZN34_INTERNAL_032eec21_4_k_cu_fb7fb9364cuda3std3__436_GLOBAL__N__032eec21_4_k_cu_fb7fb9366ignoreE)
_ZN34_INTERNAL_032eec21_4_k_cu_fb7fb9364cuda3std3__436_GLOBAL__N__032eec21_4_k_cu_fb7fb9366ignoreE:
	.zero		1
	.type		_ZN34_INTERNAL_032eec21_4_k_cu_fb7fb9364cuda3std6ranges3__45__cpo4dataE,@object
	.size		_ZN34_INTERNAL_032eec21_4_k_cu_fb7fb9364cuda3std6ranges3__45__cpo4dataE,(_ZN34_INTERNAL_032eec21_4_k_cu_fb7fb9366thrust24THRUST_300001_SM_1000_NS12placeholders2_1E - _ZN34_INTERNAL_032eec21_4_k_cu_fb7fb9364cuda3std6ranges3__45__cpo4dataE)
_ZN34_INTERNAL_032eec21_4_k_cu_fb7fb9364cuda3std6ranges3__45__cpo4dataE:
	.zero		1
	.type		_ZN34_INTERNAL_032eec21_4_k_cu_fb7fb9366thrust24THRUST_300001_SM_1000_NS12placeholders2_1E,@object
	.size		_ZN34_INTERNAL_032eec21_4_k_cu_fb7fb9366thrust24THRUST_300001_SM_1000_NS12placeholders2_1E,(_ZN34_INTERNAL_032eec21_4_k_cu_fb7fb9364cuda3std3__45__cpo5beginE - _ZN34_INTERNAL_032eec21_4_k_cu_fb7fb9366thrust24THRUST_300001_SM_1000_NS12placeholders2_1E)
_ZN34_INTERNAL_032eec21_4_k_cu_fb7fb9366thrust24THRUST_300001_SM_1000_NS12placeholders2_1E:
	.zero		1
	.type		_ZN34_INTERNAL_032eec21_4_k_cu_fb7fb9364cuda3std3__45__cpo5beginE,@object
	.size		_ZN34_INTERNAL_032eec21_4_k_cu_fb7fb9364cuda3std3__45__cpo5beginE,(_ZN34_INTERNAL_032eec21_4_k_cu_fb7fb9364cuda3std6ranges3__45__cpo5beginE - _ZN34_INTERNAL_032eec21_4_k_cu_fb7fb9364cuda3std3__45__cpo5beginE)
_ZN34_INTERNAL_032eec21_4_k_cu_fb7fb9364cuda3std3__45__cpo5beginE:
	.zero		1
	.type		_ZN34_INTERNAL_032eec21_4_k_cu_fb7fb9364cuda3std6ranges3__45__cpo5beginE,@object
	.size		_ZN34_INTERNAL_032eec21_4_k_cu_fb7fb9364cuda3std6ranges3__45__cpo5beginE,(_ZN34_INTERNAL_032eec21_4_k_cu_fb7fb9366thrust24THRUST_300001_SM_1000_NS12placeholders2_5E - _ZN34_INTERNAL_032eec21_4_k_cu_fb7fb9364cuda3std6ranges3__45__cpo5beginE)
_ZN34_INTERNAL_032eec21_4_k_cu_fb7fb9364cuda3std6ranges3__45__cpo5beginE:
	.zero		1
	.type		_ZN34_INTERNAL_032eec21_4_k_cu_fb7fb9366thrust24THRUST_300001_SM_1000_NS12placeholders2_5E,@object
	.size		_ZN34_INTERNAL_032eec21_4_k_cu_fb7fb9366thrust24THRUST_300001_SM_1000_NS12placeholders2_5E,(_ZN34_INTERNAL_032eec21_4_k_cu_fb7fb9364cuda3std3__45__cpo6rbeginE - _ZN34_INTERNAL_032eec21_4_k_cu_fb7fb9366thrust24THRUST_300001_SM_1000_NS12placeholders2_5E)
_ZN34_INTERNAL_032eec21_4_k_cu_fb7fb9366thrust24THRUST_300001_SM_1000_NS12placeholders2_5E:
	.zero		1
	.type		_ZN34_INTERNAL_032eec21_4_k_cu_fb7fb9364cuda3std3__45__cpo6rbeginE,@object
	.size		_ZN34_INTERNAL_032eec21_4_k_cu_fb7fb9364cuda3std3__45__cpo6rbeginE,(_ZN34_INTERNAL_032eec21_4_k_cu_fb7fb9364cuda3std6ranges3__45__cpo7advanceE - _ZN34_INTERNAL_032eec21_4_k_cu_fb7fb9364cuda3std3__45__cpo6rbeginE)
_ZN34_INTERNAL_032eec21_4_k_cu_fb7fb9364cuda3std3__45__cpo6rbeginE:
	.zero		1
	.type		_ZN34_INTERNAL_032eec21_4_k_cu_fb7fb9364cuda3std6ranges3__45__cpo7advanceE,@object
	.size		_ZN34_INTERNAL_032eec21_4_k_cu_fb7fb9364cuda3std6ranges3__45__cpo7advanceE,(_ZN34_INTERNAL_032eec21_4_k_cu_fb7fb9364cuda3std3__47nulloptE - _ZN34_INTERNAL_032eec21_4_k_cu_fb7fb9364cuda3std6ranges3__45__cpo7advanceE)
_ZN34_INTERNAL_032eec21_4_k_cu_fb7fb9364cuda3std6ranges3__45__cpo7advanceE:
	.zero		1
	.type		_ZN34_INTERNAL_032eec21_4_k_cu_fb7fb9364cuda3std3__47nulloptE,@object
	.size		_ZN34_INTERNAL_032eec21_4_k_cu_fb7fb9364cuda3std3__47nulloptE,(_ZN34_INTERNAL_032eec21_4_k_cu_fb7fb9364cuda3std6ranges3__45__cpo8distanceE - _ZN34_INTERNAL_032eec21_4_k_cu_fb7fb9364cuda3std3__47nulloptE)
_ZN34_INTERNAL_032eec21_4_k_cu_fb7fb9364cuda3std3__47nulloptE:
	.zero		1
	.type		_ZN34_INTERNAL_032eec21_4_k_cu_fb7fb9364cuda3std6ranges3__45__cpo8distanceE,@object
	.size		_ZN34_INTERNAL_032eec21_4_k_cu_fb7fb9364cuda3std6ranges3__45__cpo8distanceE,(_ZN34_INTERNAL_032eec21_4_k_cu_fb7fb9366thrust24THRUST_300001_SM_1000_NS12placeholders3_10E - _ZN34_INTERNAL_032eec21_4_k_cu_fb7fb9364cuda3std6ranges3__45__cpo8distanceE)
_ZN34_INTERNAL_032eec21_4_k_cu_fb7fb9364cuda3std6ranges3__45__cpo8distanceE:
	.zero		1
	.type		_ZN34_INTERNAL_032eec21_4_k_cu_fb7fb9366thrust24THRUST_300001_SM_1000_NS12placeholders3_10E,@object
	.size		_ZN34_INTERNAL_032eec21_4_k_cu_fb7fb9366thrust24THRUST_300001_SM_1000_NS12placeholders3_10E,(_ZN34_INTERNAL_032eec21_4_k_cu_fb7fb9364cuda3std3__419piecewise_constructE - _ZN34_INTERNAL_032eec21_4_k_cu_fb7fb9366thrust24THRUST_300001_SM_1000_NS12placeholders3_10E)
_ZN34_INTERNAL_032eec21_4_k_cu_fb7fb9366thrust24THRUST_300001_SM_1000_NS12placeholders3_10E:
	.zero		1
	.type		_ZN34_INTERNAL_032eec21_4_k_cu_fb7fb9364cuda3std3__419piecewise_constructE,@object
	.size		_ZN34_INTERNAL_032eec21_4_k_cu_fb7fb9364cuda3std3__419piecewise_constructE,(_ZN34_INTERNAL_032eec21_4_k_cu_fb7fb9364cuda3std6ranges3__45__cpo5cdataE - _ZN34_INTERNAL_032eec21_4_k_cu_fb7fb9364cuda3std3__419piecewise_constructE)
_ZN34_INTERNAL_032eec21_4_k_cu_fb7fb9364cuda3std3__419piecewise_constructE:
	.zero		1
	.type		_ZN34_INTERNAL_032eec21_4_k_cu_fb7fb9364cuda3std6ranges3__45__cpo5cdataE,@object
	.size		_ZN34_INTERNAL_032eec21_4_k_cu_fb7fb9364cuda3std6ranges3__45__cpo5cdataE,(_ZN34_INTERNAL_032eec21_4_k_cu_fb7fb9366thrust24THRUST_300001_SM_1000_NS12placeholders2_2E - _ZN34_INTERNAL_032eec21_4_k_cu_fb7fb9364cuda3std6ranges3__45__cpo5cdataE)
_ZN34_INTERNAL_032eec21_4_k_cu_fb7fb9364cuda3std6ranges3__45__cpo5cdataE:
	.zero		1
	.type		_ZN34_INTERNAL_032eec21_4_k_cu_fb7fb9366thrust24THRUST_300001_SM_1000_NS12placeholders2_2E,@object
	.size		_ZN34_INTERNAL_032eec21_4_k_cu_fb7fb9366thrust24THRUST_300001_SM_1000_NS12placeholders2_2E,(_ZN34_INTERNAL_032eec21_4_k_cu_fb7fb9364cuda3std3__45__cpo3endE - _ZN34_INTERNAL_032eec21_4_k_cu_fb7fb9366thrust24THRUST_300001_SM_1000_NS12placeholders2_2E)
_ZN34_INTERNAL_032eec21_4_k_cu_fb7fb9366thrust24THRUST_300001_SM_1000_NS12placeholders2_2E:
	.zero		1
	.type		_ZN34_INTERNAL_032eec21_4_k_cu_fb7fb9364cuda3std3__45__cpo3endE,@object
	.size		_ZN34_INTERNAL_032eec21_4_k_cu_fb7fb9364cuda3std3__45__cpo3endE,(_ZN34_INTERNAL_032eec21_4_k_cu_fb7fb9364cuda3std6ranges3__45__cpo3endE - _ZN34_INTERNAL_032eec21_4_k_cu_fb7fb9364cuda3std3__45__cpo3endE)
_ZN34_INTERNAL_032eec21_4_k_cu_fb7fb9364cuda3std3__45__cpo3endE:
	.zero		1
	.type		_ZN34_INTERNAL_032eec21_4_k_cu_fb7fb9364cuda3std6ranges3__45__cpo3endE,@object
	.size		_ZN34_INTERNAL_032eec21_4_k_cu_fb7fb9364cuda3std6ranges3__45__cpo3endE,(_ZN34_INTERNAL_032eec21_4_k_cu_fb7fb9366thrust24THRUST_300001_SM_1000_NS12placeholders2_6E - _ZN34_INTERNAL_032eec21_4_k_cu_fb7fb9364cuda3std6ranges3__45__cpo3endE)
_ZN34_INTERNAL_032eec21_4_k_cu_fb7fb9364cuda3std6ranges3__45__cpo3endE:
	.zero		1
	.type		_ZN34_INTERNAL_032eec21_4_k_cu_fb7fb9366thrust24THRUST_300001_SM_1000_NS12placeholders2_6E,@object
	.size		_ZN34_INTERNAL_032eec21_4_k_cu_fb7fb9366thrust24THRUST_300001_SM_1000_NS12placeholders2_6E,(_ZN34_INTERNAL_032eec21_4_k_cu_fb7fb9364cuda3std3__45__cpo4rendE - _ZN34_INTERNAL_032eec21_4_k_cu_fb7fb9366thrust24THRUST_300001_SM_1000_NS12placeholders2_6E)
_ZN34_INTERNAL_032eec21_4_k_cu_fb7fb9366thrust24THRUST_300001_SM_1000_NS12placeholders2_6E:
	.zero		1
	.type		_ZN34_INTERNAL_032eec21_4_k_cu_fb7fb9364cuda3std3__45__cpo4rendE,@object
	.size		_ZN34_INTERNAL_032eec21_4_k_cu_fb7fb9364cuda3std3__45__cpo4rendE,(_ZN34_INTERNAL_032eec21_4_k_cu_fb7fb9364cuda3std6ranges3__45__cpo9iter_swapE - _ZN34_INTERNAL_032eec21_4_k_cu_fb7fb9364cuda3std3__45__cpo4rendE)
_ZN34_INTERNAL_032eec21_4_k_cu_fb7fb9364cuda3std3__45__cpo4rendE:
	.zero		1
	.type		_ZN34_INTERNAL_032eec21_4_k_cu_fb7fb9364cuda3std6ranges3__45__cpo9iter_swapE,@object
	.size		_ZN34_INTERNAL_032eec21_4_k_cu_fb7fb9364cuda3std6ranges3__45__cpo9iter_swapE,(_ZN34_INTERNAL_032eec21_4_k_cu_fb7fb9364cuda3std3__48unexpectE - _ZN34_INTERNAL_032eec21_4_k_cu_fb7fb9364cuda3std6ranges3__45__cpo9iter_swapE)
_ZN34_INTERNAL_032eec21_4_k_cu_fb7fb9364cuda3std6ranges3__45__cpo9iter_swapE:
	.zero		1
	.type		_ZN34_INTERNAL_032eec21_4_k_cu_fb7fb9364cuda3std3__48unexpectE,@object
	.size		_ZN34_INTERNAL_032eec21_4_k_cu_fb7fb9364cuda3std3__48unexpectE,(_ZN34_INTERNAL_032eec21_4_k_cu_fb7fb9366thrust24THRUST_300001_SM_1000_NS8cuda_cub3parE - _ZN34_INTERNAL_032eec21_4_k_cu_fb7fb9364cuda3std3__48unexpectE)
_ZN34_INTERNAL_032eec21_4_k_cu_fb7fb9364cuda3std3__48unexpectE:
	.zero		1
	.type		_ZN34_INTERNAL_032eec21_4_k_cu_fb7fb9366thrust24THRUST_300001_SM_1000_NS8cuda_cub3parE,@object
	.size		_ZN34_INTERNAL_032eec21_4_k_cu_fb7fb9366thrust24THRUST_300001_SM_1000_NS8cuda_cub3parE,(_ZN34_INTERNAL_032eec21_4_k_cu_fb7fb9366thrust24THRUST_300001_SM_1000_NS12placeholders2_4E - _ZN34_INTERNAL_032eec21_4_k_cu_fb7fb9366thrust24THRUST_300001_SM_1000_NS8cuda_cub3parE)
_ZN34_INTERNAL_032eec21_4_k_cu_fb7fb9366thrust24THRUST_300001_SM_1000_NS8cuda_cub3parE:
	.zero		1
	.type		_ZN34_INTERNAL_032eec21_4_k_cu_fb7fb9366thrust24THRUST_300001_SM_1000_NS12placeholders2_4E,@object
	.size		_ZN34_INTERNAL_032eec21_4_k_cu_fb7fb9366thrust24THRUST_300001_SM_1000_NS12placeholders2_4E,(_ZN34_INTERNAL_032eec21_4_k_cu_fb7fb9364cuda3std3__45__cpo4cendE - _ZN34_INTERNAL_032eec21_4_k_cu_fb7fb9366thrust24THRUST_300001_SM_1000_NS12placeholders2_4E)
_ZN34_INTERNAL_032eec21_4_k_cu_fb7fb9366thrust24THRUST_300001_SM_1000_NS12placeholders2_4E:
	.zero		1
	.type		_ZN34_INTERNAL_032eec21_4_k_cu_fb7fb9364cuda3std3__45__cpo4cendE,@object
	.size		_ZN34_INTERNAL_032eec21_4_k_cu_fb7fb9364cuda3std3__45__cpo4cendE,(_ZN34_INTERNAL_032eec21_4_k_cu_fb7fb9364cuda3std6ranges3__45__cpo4cendE - _ZN34_INTERNAL_032eec21_4_k_cu_fb7fb9364cuda3std3__45__cpo4cendE)
_ZN34_INTERNAL_032eec21_4_k_cu_fb7fb9364cuda3std3__45__cpo4cendE:
	.zero		1
	.type		_ZN34_INTERNAL_032eec21_4_k_cu_fb7fb9364cuda3std6ranges3__45__cpo4cendE,@object
	.size		_ZN34_INTERNAL_032eec21_4_k_cu_fb7fb9364cuda3std6ranges3__45__cpo4cendE,(_ZN34_INTERNAL_032eec21_4_k_cu_fb7fb9364cuda3std3__420unreachable_sentinelE - _ZN34_INTERNAL_032eec21_4_k_cu_fb7fb9364cuda3std6ranges3__45__cpo4cendE)
_ZN34_INTERNAL_032eec21_4_k_cu_fb7fb9364cuda3std6ranges3__45__cpo4cendE:
	.zero		1
	.type		_ZN34_INTERNAL_032eec21_4_k_cu_fb7fb9364cuda3std3__420unreachable_sentinelE,@object
	.size		_ZN34_INTERNAL_032eec21_4_k_cu_fb7fb9364cuda3std3__420unreachable_sentinelE,(_ZN34_INTERNAL_032eec21_4_k_cu_fb7fb9364cuda3std6ranges3__45__cpo5ssizeE - _ZN34_INTERNAL_032eec21_4_k_cu_fb7fb9364cuda3std3__420unreachable_sentinelE)
_ZN34_INTERNAL_032eec21_4_k_cu_fb7fb9364cuda3std3__420unreachable_sentinelE:
	.zero		1
	.type		_ZN34_INTERNAL_032eec21_4_k_cu_fb7fb9364cuda3std6ranges3__45__cpo5ssizeE,@object
	.size		_ZN34_INTERNAL_032eec21_4_k_cu_fb7fb9364cuda3std6ranges3__45__cpo5ssizeE,(_ZN34_INTERNAL_032eec21_4_k_cu_fb7fb9366thrust24THRUST_300001_SM_1000_NS12placeholders2_8E - _ZN34_INTERNAL_032eec21_4_k_cu_fb7fb9364cuda3std6ranges3__45__cpo5ssizeE)
_ZN34_INTERNAL_032eec21_4_k_cu_fb7fb9364cuda3std6ranges3__45__cpo5ssizeE:
	.zero		1
	.type		_ZN34_INTERNAL_032eec21_4_k_cu_fb7fb9366thrust24THRUST_300001_SM_1000_NS12placeholders2_8E,@object
	.size		_ZN34_INTERNAL_032eec21_4_k_cu_fb7fb9366thrust24THRUST_300001_SM_1000_NS12placeholders2_8E,(_ZN34_INTERNAL_032eec21_4_k_cu_fb7fb9364cuda3std3__45__cpo5crendE - _ZN34_INTERNAL_032eec21_4_k_cu_fb7fb9366thrust24THRUST_300001_SM_1000_NS12placeholders2_8E)
_ZN34_INTERNAL_032eec21_4_k_cu_fb7fb9366thrust24THRUST_300001_SM_1000_NS12placeholders2_8E:
	.zero		1
	.type		_ZN34_INTERNAL_032eec21_4_k_cu_fb7fb9364cuda3std3__45__cpo5crendE,@object
	.size		_ZN34_INTERNAL_032eec21_4_k_cu_fb7fb9364cuda3std3__45__cpo5crendE,(_ZN34_INTERNAL_032eec21_4_k_cu_fb7fb9364cuda3std6ranges3__45__cpo4prevE - _ZN34_INTERNAL_032eec21_4_k_cu_fb7fb9364cuda3std3__45__cpo5crendE)
_ZN34_INTERNAL_032eec21_4_k_cu_fb7fb9364cuda3std3__45__cpo5crendE:
	.zero		1
	.type		_ZN34_INTERNAL_032eec21_4_k_cu_fb7fb9364cuda3std6ranges3__45__cpo4prevE,@object
	.size		_ZN34_INTERNAL_032eec21_4_k_cu_fb7fb9364cuda3std6ranges3__45__cpo4prevE,(_ZN34_INTERNAL_032eec21_4_k_cu_fb7fb9364cuda3std6ranges3__45__cpo9iter_moveE - _ZN34_INTERNAL_032eec21_4_k_cu_fb7fb9364cuda3std6ranges3__45__cpo4prevE)
_ZN34_INTERNAL_032eec21_4_k_cu_fb7fb9364cuda3std6ranges3__45__cpo4prevE:
	.zero		1
	.type		_ZN34_INTERNAL_032eec21_4_k_cu_fb7fb9364cuda3std6ranges3__45__cpo9iter_moveE,@object
	.size		_ZN34_INTERNAL_032eec21_4_k_cu_fb7fb9364cuda3std6ranges3__45__cpo9iter_moveE,(_ZN34_INTERNAL_032eec21_4_k_cu_fb7fb9366thrust24THRUST_300001_SM_1000_NS6system6detail10sequential3seqE - _ZN34_INTERNAL_032eec21_4_k_cu_fb7fb9364cuda3std6ranges3__45__cpo9iter_moveE)
_ZN34_INTERNAL_032eec21_4_k_cu_fb7fb9364cuda3std6ranges3__45__cpo9iter_moveE:
	.zero		1
	.type		_ZN34_INTERNAL_032eec21_4_k_cu_fb7fb9366thrust24THRUST_300001_SM_1000_NS6system6detail10sequential3seqE,@object
	.size		_ZN34_INTERNAL_032eec21_4_k_cu_fb7fb9366thrust24THRUST_300001_SM_1000_NS6system6detail10sequential3seqE,(.L_31 - _ZN34_INTERNAL_032eec21_4_k_cu_fb7fb9366thrust24THRUST_300001_SM_1000_NS6system6detail10sequential3seqE)
_ZN34_INTERNAL_032eec21_4_k_cu_fb7fb9366thrust24THRUST_300001_SM_1000_NS6system6detail10sequential3seqE:
	.zero		1
.L_31:


//--------------------- .nv.constant0._ZN3cub18CUB_300001_SM_10006detail11EmptyKernelIvEEvv --------------------------
	.section	.nv.constant0._ZN3cub18CUB_300001_SM_10006detail11EmptyKernelIvEEvv,"a",@progbits
	.sectionflags	@""
	.align	4
.nv.constant0._ZN3cub18CUB_300001_SM_10006detail11EmptyKernelIvEEvv:
	.zero		896


//--------------------- .nv.constant0._Z9solve_stmPjj --------------------------
	.section	.nv.constant0._Z9solve_stmPjj,"a",@progbits
	.sectionflags	@""
	.align	4
.nv.constant0._Z9solve_stmPjj:
	.zero		908


//--------------------- SYMBOLS --------------------------

	.type		.nv.reservedSmem.offset0,@object
	.size		.nv.reservedSmem.offset0,0x4
